//
// Generated by NVIDIA NVVM Compiler
//
// Compiler Build ID: CL-36424714
// Cuda compilation tools, release 13.0, V13.0.88
// Based on NVVM 20.0.0
//

.version 9.0
.target sm_100
.address_size 64

	// .globl	_Z6kernelv
.extern .func  (.param .b32 func_retval0) vprintf
(
	.param .b64 vprintf_param_0,
	.param .b64 vprintf_param_1
)
;
.global .align 1 .b8 $str[24] = {66, 108, 111, 99, 107, 47, 84, 104, 114, 101, 97, 100, 58, 32, 91, 37, 100, 44, 32, 37, 100, 93, 10};

.visible .entry _Z6kernelv()
{
	.local .align 8 .b8 	__local_depot0[8];
	.reg .b64 	%SP;
	.reg .b64 	%SPL;
	.reg .b32 	%r<5>;
	.reg .b64 	%rd<5>;

	mov.u64 	%SPL, __local_depot0;
	cvta.local.u64 	%SP, %SPL;
	add.u64 	%rd1, %SP, 0;
	add.u64 	%rd2, %SPL, 0;
	mov.u32 	%r1, %ctaid.x;
	mov.u32 	%r2, %tid.x;
	st.local.v2.u32 	[%rd2], {%r1, %r2};
	mov.u64 	%rd3, $str;
	cvta.global.u64 	%rd4, %rd3;
	{ // callseq 0, 0
	.param .b64 param0;
	st.param.b64 	[param0], %rd4;
	.param .b64 param1;
	st.param.b64 	[param1], %rd1;
	.param .b32 retval0;
	call.uni (retval0), 
	vprintf, 
	(
	param0, 
	param1
	);
	ld.param.b32 	%r3, [retval0];
	} // callseq 0
	ret;

}
	// .globl	_Z9vectorAddPKfS0_Pfi
.visible .entry _Z9vectorAddPKfS0_Pfi(
	.param .u64 .ptr .align 1 _Z9vectorAddPKfS0_Pfi_param_0,
	.param .u64 .ptr .align 1 _Z9vectorAddPKfS0_Pfi_param_1,
	.param .u64 .ptr .align 1 _Z9vectorAddPKfS0_Pfi_param_2,
	.param .u32 _Z9vectorAddPKfS0_Pfi_param_3
)
{
	.reg .pred 	%p<2>;
	.reg .b32 	%r<6>;
	.reg .b32 	%f<4>;
	.reg .b64 	%rd<11>;

	ld.param.u64 	%rd1, [_Z9vectorAddPKfS0_Pfi_param_0];
	ld.param.u64 	%rd2, [_Z9vectorAddPKfS0_Pfi_param_1];
	ld.param.u64 	%rd3, [_Z9vectorAddPKfS0_Pfi_param_2];
	ld.param.u32 	%r2, [_Z9vectorAddPKfS0_Pfi_param_3];
	mov.u32 	%r3, %ntid.x;
	mov.u32 	%r4, %ctaid.x;
	mov.u32 	%r5, %tid.x;
	mad.lo.s32 	%r1, %r3, %r4, %r5;
	setp.ge.s32 	%p1, %r1, %r2;
	@%p1 bra 	$L__BB1_2;
	cvta.to.global.u64 	%rd4, %rd1;
	cvta.to.global.u64 	%rd5, %rd2;
	cvta.to.global.u64 	%rd6, %rd3;
	mul.wide.s32 	%rd7, %r1, 4;
	add.s64 	%rd8, %rd4, %rd7;
	ld.global.f32 	%f1, [%rd8];
	add.s64 	%rd9, %rd5, %rd7;
	ld.global.f32 	%f2, [%rd9];
	add.f32 	%f3, %f1, %f2;
	add.s64 	%rd10, %rd6, %rd7;
	st.global.f32 	[%rd10], %f3;
$L__BB1_2:
	ret;

}


// ===== COMPILED SASS (sm_100) =====

	.target	sm_100

	.elftype	@"ET_EXEC"


//--------------------- .note.nv.tkinfo           --------------------------
	.section	.note.nv.tkinfo,"",@"SHT_NOTE"
	.sectionflags	@"SHF_NOTE_NV_TKINFO"
	.tkinfo
        /*0018*/ 	.word	0x00000002
        /*0030*/ 	.string	""
        /*0030*/ 	.string	"ptxas"
        /*0030*/ 	.string	"Cuda compilation tools, release 13.0, V13.0.88"
        /*0030*/ 	.string	"Build cuda_13.0.r13.0/compiler.36424714_0"
        /*0030*/ 	.string	"-arch sm_100 -m 64 "



//--------------------- .note.nv.cuinfo           --------------------------
	.section	.note.nv.cuinfo,"",@"SHT_NOTE"
	.sectionflags	@"SHF_NOTE_NV_CUINFO"
        /*0018*/ 	.short	0x0002
        /*001a*/ 	.short	0x0064
        /*001c*/ 	.short	0x0082
	.zero		2


//--------------------- .nv.info                  --------------------------
	.section	.nv.info,"",@"SHT_CUDA_INFO"
	.align	4


	//----- nvinfo : EIATTR_REGCOUNT
	.align		4
        /*0000*/ 	.byte	0x04, 0x2f
        /*0002*/ 	.short	(.L_2 - .L_1)
	.align		4
.L_1:
        /*0004*/ 	.word	index@(_Z6kernelv)
        /*0008*/ 	.word	0x00000018


	//----- nvinfo : EIATTR_FRAME_SIZE
	.align		4
.L_2:
        /*000c*/ 	.byte	0x04, 0x11
        /*000e*/ 	.short	(.L_4 - .L_3)
	.align		4
.L_3:
        /*0010*/ 	.word	index@(_Z6kernelv)
        /*0014*/ 	.word	0x00000008


	//----- nvinfo : EIATTR_REGCOUNT
	.align		4
.L_4:
        /*0018*/ 	.byte	0x04, 0x2f
        /*001a*/ 	.short	(.L_6 - .L_5)
	.align		4
.L_5:
        /*001c*/ 	.word	index@(_Z9vectorAddPKfS0_Pfi)
        /*0020*/ 	.word	0x0000000c


	//----- nvinfo : EIATTR_FRAME_SIZE
	.align		4
.L_6:
        /*0024*/ 	.byte	0x04, 0x11
        /*0026*/ 	.short	(.L_8 - .L_7)
	.align		4
.L_7:
        /*0028*/ 	.word	index@(_Z9vectorAddPKfS0_Pfi)
        /*002c*/ 	.word	0x00000000


	//----- nvinfo : EIATTR_MIN_STACK_SIZE
	.align		4
.L_8:
        /*0030*/ 	.byte	0x04, 0x12
        /*0032*/ 	.short	(.L_10 - .L_9)
	.align		4
.L_9:
        /*0034*/ 	.word	index@(_Z9vectorAddPKfS0_Pfi)
        /*0038*/ 	.word	0x00000000


	//----- nvinfo : EIATTR_MIN_STACK_SIZE
	.align		4
.L_10:
        /*003c*/ 	.byte	0x04, 0x12
        /*003e*/ 	.short	(.L_12 - .L_11)
	.align		4
.L_11:
        /*0040*/ 	.word	index@(_Z6kernelv)
        /*0044*/ 	.word	0x00000008
.L_12:


//--------------------- .nv.compat                --------------------------
	.section	.nv.compat,"",@"SHT_CUDA_COMPAT_INFO"
	.align	4
        /*0000*/ 	.byte	0x02, 0x09, 0x00, 0x00, 0x02, 0x02, 0x01, 0x00, 0x02, 0x05, 0x05, 0x00, 0x03, 0x07, 0x01, 0x01
        /*0010*/ 	.byte	0x02, 0x03, 0x00, 0x00, 0x02, 0x06, 0x01, 0x00, 0x04, 0x0b, 0x08, 0x00, 0x09, 0x00, 0x00, 0x00
        /*0020*/ 	.byte	0x00, 0x00, 0x00, 0x00


//--------------------- .nv.info._Z9vectorAddPKfS0_Pfi --------------------------
	.section	.nv.info._Z9vectorAddPKfS0_Pfi,"",@"SHT_CUDA_INFO"
	.sectionflags	@""
	.align	4


	//----- nvinfo : EIATTR_CUDA_API_VERSION
	.align		4
        /*0000*/ 	.byte	0x04, 0x37
        /*0002*/ 	.short	(.L_14 - .L_13)
.L_13:
        /*0004*/ 	.word	0x00000082


	//----- nvinfo : EIATTR_KPARAM_INFO
	.align		4
.L_14:
        /*0008*/ 	.byte	0x04, 0x17
        /*000a*/ 	.short	(.L_16 - .L_15)
.L_15:
        /*000c*/ 	.word	0x00000000
        /*0010*/ 	.short	0x0003
        /*0012*/ 	.short	0x0018
        /*0014*/ 	.byte	0x00, 0xf0, 0x11, 0x00


	//----- nvinfo : EIATTR_KPARAM_INFO
	.align		4
.L_16:
        /*0018*/ 	.byte	0x04, 0x17
        /*001a*/ 	.short	(.L_18 - .L_17)
.L_17:
        /*001c*/ 	.word	0x00000000
        /*0020*/ 	.short	0x0002
        /*0022*/ 	.short	0x0010
        /*0024*/ 	.byte	0x00, 0xf5, 0x21, 0x00


	//----- nvinfo : EIATTR_KPARAM_INFO
	.align		4
.L_18:
        /*0028*/ 	.byte	0x04, 0x17
        /*002a*/ 	.short	(.L_20 - .L_19)
.L_19:
        /*002c*/ 	.word	0x00000000
        /*0030*/ 	.short	0x0001
        /*0032*/ 	.short	0x0008
        /*0034*/ 	.byte	0x00, 0xf5, 0x21, 0x00


	//----- nvinfo : EIATTR_KPARAM_INFO
	.align		4
.L_20:
        /*0038*/ 	.byte	0x04, 0x17
        /*003a*/ 	.short	(.L_22 - .L_21)
.L_21:
        /*003c*/ 	.word	0x00000000
        /*0040*/ 	.short	0x0000
        /*0042*/ 	.short	0x0000
        /*0044*/ 	.byte	0x00, 0xf5, 0x21, 0x00


	//----- nvinfo : EIATTR_SPARSE_MMA_MASK
	.align		4
.L_22:
        /*0048*/ 	.byte	0x03, 0x50
        /*004a*/ 	.short	0x0000


	//----- nvinfo : EIATTR_MAXREG_COUNT
	.align		4
        /*004c*/ 	.byte	0x03, 0x1b
        /*004e*/ 	.short	0x00ff


	//----- nvinfo : EIATTR_MERCURY_ISA_VERSION
	.align		4
        /*0050*/ 	.byte	0x03, 0x5f
        /*0052*/ 	.short	0x0101


	//----- nvinfo : EIATTR_VRC_CTA_INIT_COUNT
	.align		4
        /*0054*/ 	.byte	0x02, 0x4a
	.zero		1
	.zero		1


	//----- nvinfo : EIATTR_EXIT_INSTR_OFFSETS
	.align		4
        /*0058*/ 	.byte	0x04, 0x1c
        /*005a*/ 	.short	(.L_24 - .L_23)


	//   ....[0]....
.L_23:
        /*005c*/ 	.word	0x00000070


	//   ....[1]....
        /*0060*/ 	.word	0x00000130


	//----- nvinfo : EIATTR_CBANK_PARAM_SIZE
	.align		4
.L_24:
        /*0064*/ 	.byte	0x03, 0x19
        /*0066*/ 	.short	0x001c


	//----- nvinfo : EIATTR_PARAM_CBANK
	.align		4
        /*0068*/ 	.byte	0x04, 0x0a
        /*006a*/ 	.short	(.L_26 - .L_25)
	.align		4
.L_25:
        /*006c*/ 	.word	index@(.nv.constant0._Z9vectorAddPKfS0_Pfi)
        /*0070*/ 	.short	0x0380
        /*0072*/ 	.short	0x001c


	//----- nvinfo : EIATTR_SW_WAR
	.align		4
.L_26:
        /*0074*/ 	.byte	0x04, 0x36
        /*0076*/ 	.short	(.L_28 - .L_27)
.L_27:
        /*0078*/ 	.word	0x00000008
.L_28:


//--------------------- .nv.info._Z6kernelv       --------------------------
	.section	.nv.info._Z6kernelv,"",@"SHT_CUDA_INFO"
	.sectionflags	@""
	.align	4


	//----- nvinfo : EIATTR_CUDA_API_VERSION
	.align		4
        /*0000*/ 	.byte	0x04, 0x37
        /*0002*/ 	.short	(.L_30 - .L_29)
.L_29:
        /*0004*/ 	.word	0x00000082


	//----- nvinfo : EIATTR_SPARSE_MMA_MASK
	.align		4
.L_30:
        /*0008*/ 	.byte	0x03, 0x50
        /*000a*/ 	.short	0x0000


	//----- nvinfo : EIATTR_MAXREG_COUNT
	.align		4
        /*000c*/ 	.byte	0x03, 0x1b
        /*000e*/ 	.short	0x00ff


	//----- nvinfo : EIATTR_EXTERNS
	.align		4
        /*0010*/ 	.byte	0x04, 0x0f
        /*0012*/ 	.short	(.L_32 - .L_31)


	//   ....[0]....
	.align		4
.L_31:
        /*0014*/ 	.word	index@(vprintf)


	//----- nvinfo : EIATTR_MERCURY_ISA_VERSION
	.align		4
.L_32:
        /*0018*/ 	.byte	0x03, 0x5f
        /*001a*/ 	.short	0x0101


	//----- nvinfo : EIATTR_VRC_CTA_INIT_COUNT
	.align		4
        /*001c*/ 	.byte	0x02, 0x4a
	.zero		1
	.zero		1


	//----- nvinfo : EIATTR_SYSCALL_OFFSETS
	.align		4
        /*0020*/ 	.byte	0x04, 0x46
        /*0022*/ 	.short	(.L_34 - .L_33)


	//   ....[0]....
.L_33:
        /*0024*/ 	.word	0x000000f0


	//----- nvinfo : EIATTR_EXIT_INSTR_OFFSETS
	.align		4
.L_34:
        /*0028*/ 	.byte	0x04, 0x1c
        /*002a*/ 	.short	(.L_36 - .L_35)


	//   ....[0]....
.L_35:
        /*002c*/ 	.word	0x00000100


	//----- nvinfo : EIATTR_SW_WAR
	.align		4
.L_36:
        /*0030*/ 	.byte	0x04, 0x36
        /*0032*/ 	.short	(.L_38 - .L_37)
.L_37:
        /*0034*/ 	.word	0x00000008
.L_38:


//--------------------- .nv.callgraph             --------------------------
	.section	.nv.callgraph,"",@"SHT_CUDA_CALLGRAPH"
	.align	4
	.sectionentsize	8
	.align		4
        /*0000*/ 	.word	0x00000000
	.align		4
        /*0004*/ 	.word	0xffffffff
	.align		4
        /*0008*/ 	.word	index@(_Z6kernelv)
	.align		4
        /*000c*/ 	.word	index@(vprintf)
	.align		4
        /*0010*/ 	.word	0x00000000
	.align		4
        /*0014*/ 	.word	0xfffffffe
	.align		4
        /*0018*/ 	.word	0x00000000
	.align		4
        /*001c*/ 	.word	0xfffffffd
	.align		4
        /*0020*/ 	.word	0x00000000
	.align		4
        /*0024*/ 	.word	0xfffffffc


//--------------------- .nv.constant4             --------------------------
	.section	.nv.constant4,"a",@progbits
	.align	8
	.align		8
.nv.constant4:
        /*0000*/ 	.dword	$str
	.align		8
        /*0008*/ 	.dword	vprintf


//--------------------- .text._Z9vectorAddPKfS0_Pfi --------------------------
	.section	.text._Z9vectorAddPKfS0_Pfi,"ax",@progbits
	.align	128
        .global         _Z9vectorAddPKfS0_Pfi
        .type           _Z9vectorAddPKfS0_Pfi,@function
        .size           _Z9vectorAddPKfS0_Pfi,(.L_x_3 - _Z9vectorAddPKfS0_Pfi)
        .other          _Z9vectorAddPKfS0_Pfi,@"STO_CUDA_ENTRY STV_DEFAULT"
_Z9vectorAddPKfS0_Pfi:
.text._Z9vectorAddPKfS0_Pfi:
[----:B------:R-:W-:Y:S01]  /*0000*/  LDC R1, c[0x0][0x37c] ;  /* 0x0000df00ff017b82 */ /* 0x000fe20000000800 */
[----:B------:R-:W0:Y:S01]  /*0010*/  S2R R9, SR_CTAID.X ;  /* 0x0000000000097919 */ /* 0x000e220000002500 */
[----:B------:R-:W0:Y:S01]  /*0020*/  LDCU UR4, c[0x0][0x360] ;  /* 0x00006c00ff0477ac */ /* 0x000e220008000800 */
[----:B------:R-:W0:Y:S01]  /*0030*/  S2R R0, SR_TID.X ;  /* 0x0000000000007919 */ /* 0x000e220000002100 */
[----:B------:R-:W1:Y:S01]  /*0040*/  LDCU UR5, c[0x0][0x398] ;  /* 0x00007300ff0577ac */ /* 0x000e620008000800 */
[----:B0-----:R-:W-:-:S05]  /*0050*/  IMAD R9, R9, UR4, R0 ;  /* 0x0000000409097c24 */ /* 0x001fca000f8e0200 */
[----:B-1----:R-:W-:-:S13]  /*0060*/  ISETP.GE.AND P0, PT, R9, UR5, PT ;  /* 0x0000000509007c0c */ /* 0x002fda000bf06270 */
[----:B------:R-:W-:Y:S05]  /*0070*/  @P0 EXIT ;  /* 0x000000000000094d */ /* 0x000fea0003800000 */
[----:B------:R-:W0:Y:S01]  /*0080*/  LDC.64 R2, c[0x0][0x380] ;  /* 0x0000e000ff027b82 */ /* 0x000e220000000a00 */
[----:B------:R-:W1:Y:S07]  /*0090*/  LDCU.64 UR4, c[0x0][0x358] ;  /* 0x00006b00ff0477ac */ /* 0x000e6e0008000a00 */
[----:B------:R-:W2:Y:S08]  /*00a0*/  LDC.64 R4, c[0x0][0x388] ;  /* 0x0000e200ff047b82 */ /* 0x000eb00000000a00 */
[----:B------:R-:W3:Y:S01]  /*00b0*/  LDC.64 R6, c[0x0][0x390] ;  /* 0x0000e400ff067b82 */ /* 0x000ee20000000a00 */
[----:B0-----:R-:W-:-:S06]  /*00c0*/  IMAD.WIDE R2, R9, 0x4, R2 ;  /* 0x0000000409027825 */ /* 0x001fcc00078e0202 */
[----:B-1----:R-:W4:Y:S01]  /*00d0*/  LDG.E R2, desc[UR4][R2.64] ;  /* 0x0000000402027981 */ /* 0x002f22000c1e1900 */
[----:B--2---:R-:W-:-:S06]  /*00e0*/  IMAD.WIDE R4, R9, 0x4, R4 ;  /* 0x0000000409047825 */ /* 0x004fcc00078e0204 */
[----:B------:R-:W4:Y:S01]  /*00f0*/  LDG.E R5, desc[UR4][R4.64] ;  /* 0x0000000404057981 */ /* 0x000f22000c1e1900 */
[----:B---3--:R-:W-:-:S04]  /*0100*/  IMAD.WIDE R6, R9, 0x4, R6 ;  /* 0x0000000409067825 */ /* 0x008fc800078e0206 */
[----:B----4-:R-:W-:-:S05]  /*0110*/  FADD R9, R2, R5 ;  /* 0x0000000502097221 */ /* 0x010fca0000000000 */
[----:B------:R-:W-:Y:S01]  /*0120*/  STG.E desc[UR4][R6.64], R9 ;  /* 0x0000000906007986 */ /* 0x000fe2000c101904 */
[----:B------:R-:W-:Y:S05]  /*0130*/  EXIT ;  /* 0x000000000000794d */ /* 0x000fea0003800000 */
.L_x_0:
[----:B------:R-:W-:-:S00]  /*0140*/  BRA `(.L_x_0) ;  /* 0xfffffffc00fc7947 */ /* 0x000fc0000383ffff */
[----:B------:R-:W-:-:S00]  /*0150*/  NOP ;  /* 0x0000000000007918 */ /* 0x000fc00000000000 */
        /* <DEDUP_REMOVED lines=10> */
.L_x_3:


//--------------------- .text._Z6kernelv          --------------------------
	.section	.text._Z6kernelv,"ax",@progbits
	.align	128
        .global         _Z6kernelv
        .type           _Z6kernelv,@function
        .size           _Z6kernelv,(.L_x_4 - _Z6kernelv)
        .other          _Z6kernelv,@"STO_CUDA_ENTRY STV_DEFAULT"
_Z6kernelv:
.text._Z6kernelv:
[----:B------:R-:W0:Y:S01]  /*0000*/  LDC R1, c[0x0][0x37c] ;  /* 0x0000df00ff017b82 */ /* 0x000e220000000800 */
[----:B------:R-:W1:Y:S01]  /*0010*/  S2R R8, SR_CTAID.X ;  /* 0x0000000000087919 */ /* 0x000e620000002500 */
[----:B0-----:R-:W-:Y:S01]  /*0020*/  VIADD R1, R1, 0xfffffff8 ;  /* 0xfffffff801017836 */ /* 0x001fe20000000000 */
[----:B------:R-:W-:Y:S01]  /*0030*/  MOV R0, 0x8 ;  /* 0x0000000800007802 */ /* 0x000fe20000000f00 */
[----:B------:R-:W0:Y:S01]  /*0040*/  LDCU UR4, c[0x0][0x2f8] ;  /* 0x00005f00ff0477ac */ /* 0x000e220008000800 */
[----:B------:R-:W1:Y:S03]  /*0050*/  S2R R9, SR_TID.X ;  /* 0x0000000000097919 */ /* 0x000e660000002100 */
[----:B------:R2:W3:Y:S01]  /*0060*/  LDC.64 R2, c[0x4][R0] ;  /* 0x0100000000027b82 */ /* 0x0004e20000000a00 */
[----:B------:R-:W4:Y:S01]  /*0070*/  LDCU.64 UR6, c[0x4][URZ] ;  /* 0x01000000ff0677ac */ /* 0x000f220008000a00 */
[----:B------:R-:W5:Y:S01]  /*0080*/  LDCU UR5, c[0x0][0x2fc] ;  /* 0x00005f80ff0577ac */ /* 0x000f620008000800 */
[----:B0-----:R-:W-:Y:S01]  /*0090*/  IADD3 R6, P0, PT, R1, UR4, RZ ;  /* 0x0000000401067c10 */ /* 0x001fe2000ff1e0ff */
[----:B----4-:R-:W-:Y:S01]  /*00a0*/  IMAD.U32 R4, RZ, RZ, UR6 ;  /* 0x00000006ff047e24 */ /* 0x010fe2000f8e00ff */
[----:B------:R-:W-:-:S03]  /*00b0*/  MOV R5, UR7 ;  /* 0x0000000700057c02 */ /* 0x000fc60008000f00 */
[----:B-----5:R-:W-:Y:S01]  /*00c0*/  IMAD.X R7, RZ, RZ, UR5, P0 ;  /* 0x00000005ff077e24 */ /* 0x020fe200080e06ff */
[----:B-1----:R2:W-:Y:S07]  /*00d0*/  STL.64 [R1], R8 ;  /* 0x0000000801007387 */ /* 0x0025ee0000100a00 */
[----:B------:R-:W-:-:S07]  /*00e0*/  LEPC R20, `(.L_x_1) ;  /* 0x000000001014794e */ /* 0x000fce0000000000 */
[----:B--23--:R-:W-:Y:S05]  /*00f0*/  CALL.ABS.NOINC R2 ;  /* 0x0000000002007343 */ /* 0x00cfea0003c00000 */
.L_x_1:
[----:B------:R-:W-:Y:S05]  /*0100*/  EXIT ;  /* 0x000000000000794d */ /* 0x000fea0003800000 */
.L_x_2:
        /* <DEDUP_REMOVED lines=15> */
.L_x_4:


//--------------------- .nv.global.init           --------------------------
	.section	.nv.global.init,"aw",@progbits
.nv.global.init:
	.type		$str,@object
	.size		$str,(.L_0 - $str)
$str:
        /*0000*/ 	.byte	0x42, 0x6c, 0x6f, 0x63, 0x6b, 0x2f, 0x54, 0x68, 0x72, 0x65, 0x61, 0x64, 0x3a, 0x20, 0x5b, 0x25
        /*0010*/ 	.byte	0x64, 0x2c, 0x20, 0x25, 0x64, 0x5d, 0x0a, 0x00
.L_0:


//--------------------- .nv.shared.reserved.0     --------------------------
	.section	.nv.shared.reserved.0,"aw",@nobits
	.weak		__nv_reservedSMEM_offset_0_alias
	.size		__nv_reservedSMEM_offset_0_alias, 0, 64
	.other		__nv_reservedSMEM_offset_0_alias,@"STO_CUDA_RESERVED_SHARED STV_DEFAULT"
__nv_reservedSMEM_offset_0_alias:
	.zero		0
	.zero		64


//--------------------- .nv.constant0._Z9vectorAddPKfS0_Pfi --------------------------
	.section	.nv.constant0._Z9vectorAddPKfS0_Pfi,"a",@progbits
	.sectionflags	@""
	.align	4
.nv.constant0._Z9vectorAddPKfS0_Pfi:
	.zero		924


//--------------------- .nv.constant0._Z6kernelv  --------------------------
	.section	.nv.constant0._Z6kernelv,"a",@progbits
	.sectionflags	@""
	.align	4
.nv.constant0._Z6kernelv:
	.zero		896


//--------------------- SYMBOLS --------------------------

	.type		.nv.reservedSmem.offset0,@object
	.size		.nv.reservedSmem.offset0,0x4
	.type		vprintf,@function
